//
// Generated by NVIDIA NVVM Compiler
//
// Compiler Build ID: CL-36424714
// Cuda compilation tools, release 13.0, V13.0.88
// Based on NVVM 20.0.0
//

.version 9.0
.target sm_100
.address_size 64

	// .globl	_Z6reducePiS_i

.visible .entry _Z6reducePiS_i(
	.param .u64 .ptr .align 1 _Z6reducePiS_i_param_0,
	.param .u64 .ptr .align 1 _Z6reducePiS_i_param_1,
	.param .u32 _Z6reducePiS_i_param_2
)
{
	.reg .pred 	%p<9>;
	.reg .b32 	%r<48>;
	.reg .b64 	%rd<22>;

	ld.param.u64 	%rd10, [_Z6reducePiS_i_param_0];
	ld.param.u64 	%rd11, [_Z6reducePiS_i_param_1];
	ld.param.u32 	%r24, [_Z6reducePiS_i_param_2];
	cvta.to.global.u64 	%rd1, %rd10;
	cvta.to.global.u64 	%rd2, %rd11;
	mov.u32 	%r1, %tid.x;
	mov.u32 	%r2, %ntid.x;
	div.u32 	%r3, %r24, %r2;
	mul.wide.u32 	%rd12, %r1, 4;
	add.s64 	%rd3, %rd2, %rd12;
	mov.b32 	%r25, 0;
	st.global.u32 	[%rd3], %r25;
	setp.lt.s32 	%p1, %r3, 1;
	@%p1 bra 	$L__BB0_7;
	mul.lo.s32 	%r4, %r3, %r1;
	and.b32  	%r5, %r3, 3;
	setp.lt.u32 	%p2, %r3, 4;
	mov.b32 	%r43, 0;
	mov.u32 	%r44, %r43;
	@%p2 bra 	$L__BB0_4;
	and.b32  	%r44, %r3, 2147483644;
	neg.s32 	%r41, %r44;
	mul.wide.u32 	%rd13, %r4, 4;
	add.s64 	%rd14, %rd13, %rd1;
	add.s64 	%rd20, %rd14, 8;
	mov.b32 	%r43, 0;
$L__BB0_3:
	ld.global.u32 	%r28, [%rd20+-8];
	add.s32 	%r29, %r43, %r28;
	st.global.u32 	[%rd3], %r29;
	ld.global.u32 	%r30, [%rd20+-4];
	add.s32 	%r31, %r29, %r30;
	st.global.u32 	[%rd3], %r31;
	ld.global.u32 	%r32, [%rd20];
	add.s32 	%r33, %r31, %r32;
	st.global.u32 	[%rd3], %r33;
	ld.global.u32 	%r34, [%rd20+4];
	add.s32 	%r43, %r33, %r34;
	st.global.u32 	[%rd3], %r43;
	add.s32 	%r41, %r41, 4;
	add.s64 	%rd20, %rd20, 16;
	setp.ne.s32 	%p3, %r41, 0;
	@%p3 bra 	$L__BB0_3;
$L__BB0_4:
	setp.eq.s32 	%p4, %r5, 0;
	@%p4 bra 	$L__BB0_7;
	add.s32 	%r35, %r44, %r4;
	mul.wide.u32 	%rd15, %r35, 4;
	add.s64 	%rd21, %rd1, %rd15;
	neg.s32 	%r45, %r5;
$L__BB0_6:
	.pragma "nounroll";
	ld.global.u32 	%r36, [%rd21];
	add.s32 	%r43, %r43, %r36;
	st.global.u32 	[%rd3], %r43;
	add.s64 	%rd21, %rd21, 4;
	add.s32 	%r45, %r45, 1;
	setp.ne.s32 	%p5, %r45, 0;
	@%p5 bra 	$L__BB0_6;
$L__BB0_7:
	bar.sync 	0;
	setp.lt.u32 	%p6, %r2, 2;
	@%p6 bra 	$L__BB0_12;
	shl.b32 	%r19, %r1, 1;
	mov.b32 	%r47, 1;
$L__BB0_9:
	mul.lo.s32 	%r21, %r47, %r19;
	add.s32 	%r22, %r21, %r47;
	setp.ge.u32 	%p7, %r22, %r2;
	@%p7 bra 	$L__BB0_11;
	mul.wide.u32 	%rd16, %r22, 4;
	add.s64 	%rd17, %rd2, %rd16;
	ld.global.u32 	%r38, [%rd17];
	mul.wide.u32 	%rd18, %r21, 4;
	add.s64 	%rd19, %rd2, %rd18;
	ld.global.u32 	%r39, [%rd19];
	add.s32 	%r40, %r39, %r38;
	st.global.u32 	[%rd19], %r40;
$L__BB0_11:
	bar.sync 	0;
	shl.b32 	%r47, %r47, 1;
	setp.lt.u32 	%p8, %r47, %r2;
	@%p8 bra 	$L__BB0_9;
$L__BB0_12:
	ret;

}


// ===== COMPILED SASS (sm_100) =====

	.target	sm_100

	.elftype	@"ET_EXEC"


//--------------------- .note.nv.tkinfo           --------------------------
	.section	.note.nv.tkinfo,"",@"SHT_NOTE"
	.sectionflags	@"SHF_NOTE_NV_TKINFO"
	.tkinfo
        /*0018*/ 	.word	0x00000002
        /*0030*/ 	.string	""
        /*0030*/ 	.string	"ptxas"
        /*0030*/ 	.string	"Cuda compilation tools, release 13.0, V13.0.88"
        /*0030*/ 	.string	"Build cuda_13.0.r13.0/compiler.36424714_0"
        /*0030*/ 	.string	"-arch sm_100 -m 64 "



//--------------------- .note.nv.cuinfo           --------------------------
	.section	.note.nv.cuinfo,"",@"SHT_NOTE"
	.sectionflags	@"SHF_NOTE_NV_CUINFO"
        /*0018*/ 	.short	0x0002
        /*001a*/ 	.short	0x0064
        /*001c*/ 	.short	0x0082
	.zero		2


//--------------------- .nv.info                  --------------------------
	.section	.nv.info,"",@"SHT_CUDA_INFO"
	.align	4


	//----- nvinfo : EIATTR_REGCOUNT
	.align		4
        /*0000*/ 	.byte	0x04, 0x2f
        /*0002*/ 	.short	(.L_1 - .L_0)
	.align		4
.L_0:
        /*0004*/ 	.word	index@(_Z6reducePiS_i)
        /*0008*/ 	.word	0x00000016


	//----- nvinfo : EIATTR_FRAME_SIZE
	.align		4
.L_1:
        /*000c*/ 	.byte	0x04, 0x11
        /*000e*/ 	.short	(.L_3 - .L_2)
	.align		4
.L_2:
        /*0010*/ 	.word	index@(_Z6reducePiS_i)
        /*0014*/ 	.word	0x00000000


	//----- nvinfo : EIATTR_MIN_STACK_SIZE
	.align		4
.L_3:
        /*0018*/ 	.byte	0x04, 0x12
        /*001a*/ 	.short	(.L_5 - .L_4)
	.align		4
.L_4:
        /*001c*/ 	.word	index@(_Z6reducePiS_i)
        /*0020*/ 	.word	0x00000000
.L_5:


//--------------------- .nv.compat                --------------------------
	.section	.nv.compat,"",@"SHT_CUDA_COMPAT_INFO"
	.align	4
        /*0000*/ 	.byte	0x02, 0x09, 0x00, 0x00, 0x02, 0x02, 0x01, 0x00, 0x02, 0x05, 0x05, 0x00, 0x03, 0x07, 0x01, 0x01
        /*0010*/ 	.byte	0x02, 0x03, 0x00, 0x00, 0x02, 0x06, 0x01, 0x00, 0x04, 0x0b, 0x08, 0x00, 0x09, 0x00, 0x00, 0x00
        /*0020*/ 	.byte	0x00, 0x00, 0x00, 0x00


//--------------------- .nv.info._Z6reducePiS_i   --------------------------
	.section	.nv.info._Z6reducePiS_i,"",@"SHT_CUDA_INFO"
	.sectionflags	@""
	.align	4


	//----- nvinfo : EIATTR_CUDA_API_VERSION
	.align		4
        /*0000*/ 	.byte	0x04, 0x37
        /*0002*/ 	.short	(.L_7 - .L_6)
.L_6:
        /*0004*/ 	.word	0x00000082


	//----- nvinfo : EIATTR_KPARAM_INFO
	.align		4
.L_7:
        /*0008*/ 	.byte	0x04, 0x17
        /*000a*/ 	.short	(.L_9 - .L_8)
.L_8:
        /*000c*/ 	.word	0x00000000
        /*0010*/ 	.short	0x0002
        /*0012*/ 	.short	0x0010
        /*0014*/ 	.byte	0x00, 0xf0, 0x11, 0x00


	//----- nvinfo : EIATTR_KPARAM_INFO
	.align		4
.L_9:
        /*0018*/ 	.byte	0x04, 0x17
        /*001a*/ 	.short	(.L_11 - .L_10)
.L_10:
        /*001c*/ 	.word	0x00000000
        /*0020*/ 	.short	0x0001
        /*0022*/ 	.short	0x0008
        /*0024*/ 	.byte	0x00, 0xf5, 0x21, 0x00


	//----- nvinfo : EIATTR_KPARAM_INFO
	.align		4
.L_11:
        /*0028*/ 	.byte	0x04, 0x17
        /*002a*/ 	.short	(.L_13 - .L_12)
.L_12:
        /*002c*/ 	.word	0x00000000
        /*0030*/ 	.short	0x0000
        /*0032*/ 	.short	0x0000
        /*0034*/ 	.byte	0x00, 0xf5, 0x21, 0x00


	//----- nvinfo : EIATTR_SPARSE_MMA_MASK
	.align		4
.L_13:
        /*0038*/ 	.byte	0x03, 0x50
        /*003a*/ 	.short	0x0000


	//----- nvinfo : EIATTR_MAXREG_COUNT
	.align		4
        /*003c*/ 	.byte	0x03, 0x1b
        /*003e*/ 	.short	0x00ff


	//----- nvinfo : EIATTR_NUM_BARRIERS
	.align		4
        /*0040*/ 	.byte	0x02, 0x4c
        /*0042*/ 	.byte	0x01
	.zero		1


	//----- nvinfo : EIATTR_MERCURY_ISA_VERSION
	.align		4
        /*0044*/ 	.byte	0x03, 0x5f
        /*0046*/ 	.short	0x0101


	//----- nvinfo : EIATTR_VRC_CTA_INIT_COUNT
	.align		4
        /*0048*/ 	.byte	0x02, 0x4a
	.zero		1
	.zero		1


	//----- nvinfo : EIATTR_EXIT_INSTR_OFFSETS
	.align		4
        /*004c*/ 	.byte	0x04, 0x1c
        /*004e*/ 	.short	(.L_15 - .L_14)


	//   ....[0]....
.L_14:
        /*0050*/ 	.word	0x00000af0


	//   ....[1]....
        /*0054*/ 	.word	0x00000c30


	//----- nvinfo : EIATTR_CRS_STACK_SIZE
	.align		4
.L_15:
        /*0058*/ 	.byte	0x04, 0x1e
        /*005a*/ 	.short	(.L_17 - .L_16)
.L_16:
        /*005c*/ 	.word	0x00000000


	//----- nvinfo : EIATTR_CBANK_PARAM_SIZE
	.align		4
.L_17:
        /*0060*/ 	.byte	0x03, 0x19
        /*0062*/ 	.short	0x0014


	//----- nvinfo : EIATTR_PARAM_CBANK
	.align		4
        /*0064*/ 	.byte	0x04, 0x0a
        /*0066*/ 	.short	(.L_19 - .L_18)
	.align		4
.L_18:
        /*0068*/ 	.word	index@(.nv.constant0._Z6reducePiS_i)
        /*006c*/ 	.short	0x0380
        /*006e*/ 	.short	0x0014


	//----- nvinfo : EIATTR_SW_WAR
	.align		4
.L_19:
        /*0070*/ 	.byte	0x04, 0x36
        /*0072*/ 	.short	(.L_21 - .L_20)
.L_20:
        /*0074*/ 	.word	0x00000008
.L_21:


//--------------------- .nv.callgraph             --------------------------
	.section	.nv.callgraph,"",@"SHT_CUDA_CALLGRAPH"
	.align	4
	.sectionentsize	8
	.align		4
        /*0000*/ 	.word	0x00000000
	.align		4
        /*0004*/ 	.word	0xffffffff
	.align		4
        /*0008*/ 	.word	0x00000000
	.align		4
        /*000c*/ 	.word	0xfffffffe
	.align		4
        /*0010*/ 	.word	0x00000000
	.align		4
        /*0014*/ 	.word	0xfffffffd
	.align		4
        /*0018*/ 	.word	0x00000000
	.align		4
        /*001c*/ 	.word	0xfffffffc


//--------------------- .text._Z6reducePiS_i      --------------------------
	.section	.text._Z6reducePiS_i,"ax",@progbits
	.align	128
        .global         _Z6reducePiS_i
        .type           _Z6reducePiS_i,@function
        .size           _Z6reducePiS_i,(.L_x_11 - _Z6reducePiS_i)
        .other          _Z6reducePiS_i,@"STO_CUDA_ENTRY STV_DEFAULT"
_Z6reducePiS_i:
.text._Z6reducePiS_i:
[----:B------:R-:W-:Y:S08]  /*0000*/  LDC R1, c[0x0][0x37c] ;  /* 0x0000df00ff017b82 */ /* 0x000ff00000000800 */
[----:B------:R-:W0:Y:S01]  /*0010*/  LDC R0, c[0x0][0x360] ;  /* 0x0000d800ff007b82 */ /* 0x000e220000000800 */
[----:B------:R-:W1:Y:S01]  /*0020*/  LDCU UR4, c[0x0][0x390] ;  /* 0x00007200ff0477ac */ /* 0x000e620008000800 */
[----:B------:R-:W2:Y:S01]  /*0030*/  S2R R4, SR_TID.X ;  /* 0x0000000000047919 */ /* 0x000ea20000002100 */
[----:B------:R-:W3:Y:S01]  /*0040*/  LDCU.64 UR6, c[0x0][0x358] ;  /* 0x00006b00ff0677ac */ /* 0x000ee20008000a00 */
[----:B0-----:R-:W0:Y:S01]  /*0050*/  I2F.U32.RP R5, R0 ;  /* 0x0000000000057306 */ /* 0x001e220000209000 */
[----:B------:R-:W-:-:S07]  /*0060*/  ISETP.NE.U32.AND P2, PT, R0, RZ, PT ;  /* 0x000000ff0000720c */ /* 0x000fce0003f45070 */
[----:B0-----:R-:W0:Y:S02]  /*0070*/  MUFU.RCP R5, R5 ;  /* 0x0000000500057308 */ /* 0x001e240000001000 */
[----:B0-----:R-:W-:-:S06]  /*0080*/  VIADD R2, R5, 0xffffffe ;  /* 0x0ffffffe05027836 */ /* 0x001fcc0000000000 */
[----:B------:R0:W4:Y:S02]  /*0090*/  F2I.FTZ.U32.TRUNC.NTZ R3, R2 ;  /* 0x0000000200037305 */ /* 0x000124000021f000 */
[----:B0-----:R-:W-:Y:S02]  /*00a0*/  HFMA2 R2, -RZ, RZ, 0, 0 ;  /* 0x00000000ff027431 */ /* 0x001fe400000001ff */
[----:B----4-:R-:W-:-:S04]  /*00b0*/  IMAD.MOV R7, RZ, RZ, -R3 ;  /* 0x000000ffff077224 */ /* 0x010fc800078e0a03 */
[----:B------:R-:W-:-:S04]  /*00c0*/  IMAD R7, R7, R0, RZ ;  /* 0x0000000007077224 */ /* 0x000fc800078e02ff */
[----:B------:R-:W-:-:S06]  /*00d0*/  IMAD.HI.U32 R3, R3, R7, R2 ;  /* 0x0000000703037227 */ /* 0x000fcc00078e0002 */
[----:B-1----:R-:W-:Y:S02]  /*00e0*/  IMAD.HI.U32 R13, R3, UR4, RZ ;  /* 0x00000004030d7c27 */ /* 0x002fe4000f8e00ff */
[----:B------:R-:W2:Y:S02]  /*00f0*/  LDC.64 R2, c[0x0][0x388] ;  /* 0x0000e200ff027b82 */ /* 0x000ea40000000a00 */
[----:B------:R-:W-:-:S04]  /*0100*/  IMAD.MOV R5, RZ, RZ, -R13 ;  /* 0x000000ffff057224 */ /* 0x000fc800078e0a0d */
[----:B------:R-:W-:-:S05]  /*0110*/  IMAD R5, R0, R5, UR4 ;  /* 0x0000000400057e24 */ /* 0x000fca000f8e0205 */
[----:B------:R-:W-:-:S13]  /*0120*/  ISETP.GE.U32.AND P0, PT, R5, R0, PT ;  /* 0x000000000500720c */ /* 0x000fda0003f06070 */
[----:B------:R-:W-:Y:S01]  /*0130*/  @P0 IMAD.IADD R5, R5, 0x1, -R0 ;  /* 0x0000000105050824 */ /* 0x000fe200078e0a00 */
[----:B------:R-:W-:Y:S01]  /*0140*/  @P0 IADD3 R13, PT, PT, R13, 0x1, RZ ;  /* 0x000000010d0d0810 */ /* 0x000fe20007ffe0ff */
[----:B--2---:R-:W-:-:S03]  /*0150*/  IMAD.WIDE.U32 R2, R4, 0x4, R2 ;  /* 0x0000000404027825 */ /* 0x004fc600078e0002 */
[-C--:B------:R-:W-:Y:S02]  /*0160*/  ISETP.GE.U32.AND P1, PT, R5, R0.reuse, PT ;  /* 0x000000000500720c */ /* 0x080fe40003f26070 */
[----:B---3--:R0:W-:Y:S11]  /*0170*/  STG.E desc[UR6][R2.64], RZ ;  /* 0x000000ff02007986 */ /* 0x0081f6000c101906 */
[----:B------:R-:W-:Y:S01]  /*0180*/  @P1 VIADD R13, R13, 0x1 ;  /* 0x000000010d0d1836 */ /* 0x000fe20000000000 */
[----:B------:R-:W-:-:S04]  /*0190*/  @!P2 LOP3.LUT R13, RZ, R0, RZ, 0x33, !PT ;  /* 0x00000000ff0da212 */ /* 0x000fc800078e33ff */
[----:B------:R-:W-:-:S13]  /*01a0*/  ISETP.GE.AND P0, PT, R13, 0x1, PT ;  /* 0x000000010d00780c */ /* 0x000fda0003f06270 */
[----:B0-----:R-:W-:Y:S05]  /*01b0*/  @!P0 BRA `(.L_x_0) ;  /* 0x0000000800448947 */ /* 0x001fea0003800000 */
[C---:B------:R-:W-:Y:S01]  /*01c0*/  ISETP.GE.U32.AND P0, PT, R13.reuse, 0x4, PT ;  /* 0x000000040d00780c */ /* 0x040fe20003f06070 */
[C---:B------:R-:W-:Y:S01]  /*01d0*/  IMAD R8, R13.reuse, R4, RZ ;  /* 0x000000040d087224 */ /* 0x040fe200078e02ff */
[----:B------:R-:W-:Y:S01]  /*01e0*/  LOP3.LUT R5, R13, 0x3, RZ, 0xc0, !PT ;  /* 0x000000030d057812 */ /* 0x000fe200078ec0ff */
[----:B------:R-:W-:Y:S01]  /*01f0*/  IMAD.MOV.U32 R11, RZ, RZ, RZ ;  /* 0x000000ffff0b7224 */ /* 0x000fe200078e00ff */
[----:B------:R-:W-:-:S09]  /*0200*/  MOV R9, RZ ;  /* 0x000000ff00097202 */ /* 0x000fd20000000f00 */
[----:B------:R-:W-:Y:S05]  /*0210*/  @!P0 BRA `(.L_x_1) ;  /* 0x0000000400ec8947 */ /* 0x000fea0003800000 */
[----:B------:R-:W0:Y:S01]  /*0220*/  LDC.64 R6, c[0x0][0x380] ;  /* 0x0000e000ff067b82 */ /* 0x000e220000000a00 */
[----:B------:R-:W-:Y:S02]  /*0230*/  LOP3.LUT R9, R13, 0x7ffffffc, RZ, 0xc0, !PT ;  /* 0x7ffffffc0d097812 */ /* 0x000fe400078ec0ff */
[----:B------:R-:W-:-:S03]  /*0240*/  MOV R11, RZ ;  /* 0x000000ff000b7202 */ /* 0x000fc60000000f00 */
[----:B------:R-:W-:-:S05]  /*0250*/  IMAD.MOV R10, RZ, RZ, -R9 ;  /* 0x000000ffff0a7224 */ /* 0x000fca00078e0a09 */
[----:B------:R-:W-:Y:S01]  /*0260*/  ISETP.GE.AND P0, PT, R10, RZ, PT ;  /* 0x000000ff0a00720c */ /* 0x000fe20003f06270 */
[----:B0-----:R-:W-:-:S03]  /*0270*/  IMAD.WIDE.U32 R6, R8, 0x4, R6 ;  /* 0x0000000408067825 */ /* 0x001fc600078e0006 */
[----:B------:R-:W-:-:S05]  /*0280*/  IADD3 R6, P1, PT, R6, 0x8, RZ ;  /* 0x0000000806067810 */ /* 0x000fca0007f3e0ff */
[----:B------:R-:W-:-:S04]  /*0290*/  IMAD.X R7, RZ, RZ, R7, P1 ;  /* 0x000000ffff077224 */ /* 0x000fc800008e0607 */
[----:B------:R-:W-:Y:S05]  /*02a0*/  @P0 BRA `(.L_x_2) ;  /* 0x00000004007c0947 */ /* 0x000fea0003800000 */
[----:B------:R-:W-:Y:S01]  /*02b0*/  IMAD.MOV R12, RZ, RZ, -R10 ;  /* 0x000000ffff0c7224 */ /* 0x000fe200078e0a0a */
[----:B------:R-:W-:-:S04]  /*02c0*/  PLOP3.LUT P0, PT, PT, PT, PT, 0x80, 0x8 ;  /* 0x000000000008781c */ /* 0x000fc80003f0f070 */
[----:B------:R-:W-:-:S13]  /*02d0*/  ISETP.GT.AND P1, PT, R12, 0xc, PT ;  /* 0x0000000c0c00780c */ /* 0x000fda0003f24270 */
[----:B------:R-:W-:Y:S05]  /*02e0*/  @!P1 BRA `(.L_x_3) ;  /* 0x0000000000e09947 */ /* 0x000fea0003800000 */
[----:B------:R-:W-:-:S13]  /*02f0*/  PLOP3.LUT P0, PT, PT, PT, PT, 0x8, 0x80 ;  /* 0x000000000080781c */ /* 0x000fda0003f0e170 */
.L_x_4:
[----:B------:R-:W2:Y:S02]  /*0300*/  LDG.E R12, desc[UR6][R6.64+-0x8] ;  /* 0xfffff806060c7981 */ /* 0x000ea4000c1e1900 */
[----:B--23--:R-:W-:-:S05]  /*0310*/  IMAD.IADD R11, R12, 0x1, R11 ;  /* 0x000000010c0b7824 */ /* 0x00cfca00078e020b */
[----:B------:R0:W-:Y:S04]  /*0320*/  STG.E desc[UR6][R2.64], R11 ;  /* 0x0000000b02007986 */ /* 0x0001e8000c101906 */
[----:B------:R-:W2:Y:S02]  /*0330*/  LDG.E R12, desc[UR6][R6.64+-0x4] ;  /* 0xfffffc06060c7981 */ /* 0x000ea4000c1e1900 */
[----:B--2---:R-:W-:-:S05]  /*0340*/  IADD3 R13, PT, PT, R11, R12, RZ ;  /* 0x0000000c0b0d7210 */ /* 0x004fca0007ffe0ff */
[----:B------:R1:W-:Y:S04]  /*0350*/  STG.E desc[UR6][R2.64], R13 ;  /* 0x0000000d02007986 */ /* 0x0003e8000c101906 */
[----:B------:R-:W2:Y:S02]  /*0360*/  LDG.E R12, desc[UR6][R6.64] ;  /* 0x00000006060c7981 */ /* 0x000ea4000c1e1900 */
[----:B--2---:R-:W-:-:S05]  /*0370*/  IMAD.IADD R15, R13, 0x1, R12 ;  /* 0x000000010d0f7824 */ /* 0x004fca00078e020c */
[----:B------:R2:W-:Y:S04]  /*0380*/  STG.E desc[UR6][R2.64], R15 ;  /* 0x0000000f02007986 */ /* 0x0005e8000c101906 */
[----:B------:R-:W3:Y:S02]  /*0390*/  LDG.E R12, desc[UR6][R6.64+0x4] ;  /* 0x00000406060c7981 */ /* 0x000ee4000c1e1900 */
[----:B---3--:R-:W-:-:S05]  /*03a0*/  IMAD.IADD R17, R15, 0x1, R12 ;  /* 0x000000010f117824 */ /* 0x008fca00078e020c */
[----:B------:R3:W-:Y:S04]  /*03b0*/  STG.E desc[UR6][R2.64], R17 ;  /* 0x0000001102007986 */ /* 0x0007e8000c101906 */
[----:B------:R-:W0:Y:S02]  /*03c0*/  LDG.E R12, desc[UR6][R6.64+0x8] ;  /* 0x00000806060c7981 */ /* 0x000e24000c1e1900 */
[----:B0-----:R-:W-:-:S05]  /*03d0*/  IADD3 R11, PT, PT, R17, R12, RZ ;  /* 0x0000000c110b7210 */ /* 0x001fca0007ffe0ff */
[----:B------:R0:W-:Y:S04]  /*03e0*/  STG.E desc[UR6][R2.64], R11 ;  /* 0x0000000b02007986 */ /* 0x0001e8000c101906 */
[----:B------:R-:W1:Y:S02]  /*03f0*/  LDG.E R12, desc[UR6][R6.64+0xc] ;  /* 0x00000c06060c7981 */ /* 0x000e64000c1e1900 */
[----:B-1----:R-:W-:-:S05]  /*0400*/  IMAD.IADD R13, R11, 0x1, R12 ;  /* 0x000000010b0d7824 */ /* 0x002fca00078e020c */
[----:B------:R1:W-:Y:S04]  /*0410*/  STG.E desc[UR6][R2.64], R13 ;  /* 0x0000000d02007986 */ /* 0x0003e8000c101906 */
[----:B------:R-:W2:Y:S02]  /*0420*/  LDG.E R12, desc[UR6][R6.64+0x10] ;  /* 0x00001006060c7981 */ /* 0x000ea4000c1e1900 */
[----:B--2---:R-:W-:-:S05]  /*0430*/  IMAD.IADD R15, R13, 0x1, R12 ;  /* 0x000000010d0f7824 */ /* 0x004fca00078e020c */
[----:B------:R2:W-:Y:S04]  /*0440*/  STG.E desc[UR6][R2.64], R15 ;  /* 0x0000000f02007986 */ /* 0x0005e8000c101906 */
[----:B------:R-:W3:Y:S02]  /*0450*/  LDG.E R12, desc[UR6][R6.64+0x14] ;  /* 0x00001406060c7981 */ /* 0x000ee4000c1e1900 */
[----:B---3--:R-:W-:-:S05]  /*0460*/  IADD3 R17, PT, PT, R15, R12, RZ ;  /* 0x0000000c0f117210 */ /* 0x008fca0007ffe0ff */
[----:B------:R3:W-:Y:S04]  /*0470*/  STG.E desc[UR6][R2.64], R17 ;  /* 0x0000001102007986 */ /* 0x0007e8000c101906 */
[----:B------:R-:W0:Y:S02]  /*0480*/  LDG.E R12, desc[UR6][R6.64+0x18] ;  /* 0x00001806060c7981 */ /* 0x000e24000c1e1900 */
[----:B0-----:R-:W-:-:S05]  /*0490*/  IMAD.IADD R11, R17, 0x1, R12 ;  /* 0x00000001110b7824 */ /* 0x001fca00078e020c */
[----:B------:R-:W-:Y:S04]  /*04a0*/  STG.E desc[UR6][R2.64], R11 ;  /* 0x0000000b02007986 */ /* 0x000fe8000c101906 */
[----:B------:R-:W1:Y:S02]  /*04b0*/  LDG.E R12, desc[UR6][R6.64+0x1c] ;  /* 0x00001c06060c7981 */ /* 0x000e64000c1e1900 */
[----:B-1----:R-:W-:-:S05]  /*04c0*/  IMAD.IADD R13, R11, 0x1, R12 ;  /* 0x000000010b0d7824 */ /* 0x002fca00078e020c */
[----:B------:R0:W-:Y:S04]  /*04d0*/  STG.E desc[UR6][R2.64], R13 ;  /* 0x0000000d02007986 */ /* 0x0001e8000c101906 */
[----:B------:R-:W2:Y:S02]  /*04e0*/  LDG.E R12, desc[UR6][R6.64+0x20] ;  /* 0x00002006060c7981 */ /* 0x000ea4000c1e1900 */
[----:B--2---:R-:W-:-:S05]  /*04f0*/  IADD3 R15, PT, PT, R13, R12, RZ ;  /* 0x0000000c0d0f7210 */ /* 0x004fca0007ffe0ff */
[----:B------:R1:W-:Y:S04]  /*0500*/  STG.E desc[UR6][R2.64], R15 ;  /* 0x0000000f02007986 */ /* 0x0003e8000c101906 */
[----:B------:R-:W3:Y:S02]  /*0510*/  LDG.E R12, desc[UR6][R6.64+0x24] ;  /* 0x00002406060c7981 */ /* 0x000ee4000c1e1900 */
[----:B---3--:R-:W-:-:S05]  /*0520*/  IMAD.IADD R17, R15, 0x1, R12 ;  /* 0x000000010f117824 */ /* 0x008fca00078e020c */
        /* <DEDUP_REMOVED lines=10> */
[----:B------:R-:W4:Y:S01]  /*05d0*/  LDG.E R12, desc[UR6][R6.64+0x34] ;  /* 0x00003406060c7981 */ /* 0x000f22000c1e1900 */
[----:B------:R-:W-:-:S04]  /*05e0*/  IADD3 R10, PT, PT, R10, 0x10, RZ ;  /* 0x000000100a0a7810 */ /* 0x000fc80007ffe0ff */
[----:B------:R-:W-:Y:S01]  /*05f0*/  ISETP.GE.AND P1, PT, R10, -0xc, PT ;  /* 0xfffffff40a00780c */ /* 0x000fe20003f26270 */
[----:B----4-:R-:W-:Y:S01]  /*0600*/  IMAD.IADD R11, R15, 0x1, R12 ;  /* 0x000000010f0b7824 */ /* 0x010fe200078e020c */
[----:B------:R-:W-:-:S04]  /*0610*/  IADD3 R12, P2, PT, R6, 0x40, RZ ;  /* 0x00000040060c7810 */ /* 0x000fc80007f5e0ff */
[----:B------:R3:W-:Y:S01]  /*0620*/  STG.E desc[UR6][R2.64], R11 ;  /* 0x0000000b02007986 */ /* 0x0007e2000c101906 */
[----:B--2---:R-:W-:Y:S02]  /*0630*/  IMAD.X R17, RZ, RZ, R7, P2 ;  /* 0x000000ffff117224 */ /* 0x004fe400010e0607 */
[----:B------:R-:W-:-:S03]  /*0640*/  IMAD.MOV.U32 R6, RZ, RZ, R12 ;  /* 0x000000ffff067224 */ /* 0x000fc600078e000c */
[----:B------:R-:W-:Y:S01]  /*0650*/  MOV R7, R17 ;  /* 0x0000001100077202 */ /* 0x000fe20000000f00 */
[----:B------:R-:W-:Y:S06]  /*0660*/  @!P1 BRA `(.L_x_4) ;  /* 0xfffffffc00249947 */ /* 0x000fec000383ffff */
.L_x_3:
[----:B------:R-:W-:-:S05]  /*0670*/  IMAD.MOV R12, RZ, RZ, -R10 ;  /* 0x000000ffff0c7224 */ /* 0x000fca00078e0a0a */
[----:B------:R-:W-:-:S13]  /*0680*/  ISETP.GT.AND P1, PT, R12, 0x4, PT ;  /* 0x000000040c00780c */ /* 0x000fda0003f24270 */
[----:B------:R-:W-:Y:S05]  /*0690*/  @!P1 BRA `(.L_x_5) ;  /* 0x0000000000789947 */ /* 0x000fea0003800000 */
[----:B------:R-:W3:Y:S02]  /*06a0*/  LDG.E R12, desc[UR6][R6.64+-0x8] ;  /* 0xfffff806060c7981 */ /* 0x000ee4000c1e1900 */
[----:B---3--:R-:W-:-:S05]  /*06b0*/  IMAD.IADD R11, R11, 0x1, R12 ;  /* 0x000000010b0b7824 */ /* 0x008fca00078e020c */
[----:B------:R-:W-:Y:S04]  /*06c0*/  STG.E desc[UR6][R2.64], R11 ;  /* 0x0000000b02007986 */ /* 0x000fe8000c101906 */
[----:B------:R-:W2:Y:S02]  /*06d0*/  LDG.E R12, desc[UR6][R6.64+-0x4] ;  /* 0xfffffc06060c7981 */ /* 0x000ea4000c1e1900 */
[----:B--2---:R-:W-:-:S05]  /*06e0*/  IADD3 R13, PT, PT, R11, R12, RZ ;  /* 0x0000000c0b0d7210 */ /* 0x004fca0007ffe0ff */
[----:B------:R0:W-:Y:S04]  /*06f0*/  STG.E desc[UR6][R2.64], R13 ;  /* 0x0000000d02007986 */ /* 0x0001e8000c101906 */
[----:B------:R-:W2:Y:S02]  /*0700*/  LDG.E R12, desc[UR6][R6.64] ;  /* 0x00000006060c7981 */ /* 0x000ea4000c1e1900 */
[----:B--2---:R-:W-:-:S05]  /*0710*/  IMAD.IADD R15, R13, 0x1, R12 ;  /* 0x000000010d0f7824 */ /* 0x004fca00078e020c */
        /* <DEDUP_REMOVED lines=9> */
[----:B------:R4:W-:Y:S04]  /*07b0*/  STG.E desc[UR6][R2.64], R13 ;  /* 0x0000000d02007986 */ /* 0x0009e8000c101906 */
[----:B------:R-:W1:Y:S02]  /*07c0*/  LDG.E R12, desc[UR6][R6.64+0x10] ;  /* 0x00001006060c7981 */ /* 0x000e64000c1e1900 */
[----:B-1----:R-:W-:-:S05]  /*07d0*/  IMAD.IADD R15, R13, 0x1, R12 ;  /* 0x000000010d0f7824 */ /* 0x002fca00078e020c */
[----:B------:R4:W-:Y:S04]  /*07e0*/  STG.E desc[UR6][R2.64], R15 ;  /* 0x0000000f02007986 */ /* 0x0009e8000c101906 */
[----:B------:R-:W3:Y:S01]  /*07f0*/  LDG.E R12, desc[UR6][R6.64+0x14] ;  /* 0x00001406060c7981 */ /* 0x000ee2000c1e1900 */
[----:B------:R-:W-:Y:S02]  /*0800*/  PLOP3.LUT P0, PT, PT, PT, PT, 0x8, 0x80 ;  /* 0x000000000080781c */ /* 0x000fe40003f0e170 */
[----:B------:R-:W-:Y:S02]  /*0810*/  IADD3 R10, PT, PT, R10, 0x8, RZ ;  /* 0x000000080a0a7810 */ /* 0x000fe40007ffe0ff */
[----:B---3--:R-:W-:Y:S02]  /*0820*/  IADD3 R11, PT, PT, R15, R12, RZ ;  /* 0x0000000c0f0b7210 */ /* 0x008fe40007ffe0ff */
[----:B------:R-:W-:-:S03]  /*0830*/  IADD3 R12, P1, PT, R6, 0x20, RZ ;  /* 0x00000020060c7810 */ /* 0x000fc60007f3e0ff */
[----:B------:R4:W-:Y:S02]  /*0840*/  STG.E desc[UR6][R2.64], R11 ;  /* 0x0000000b02007986 */ /* 0x0009e4000c101906 */
[----:B--2---:R-:W-:Y:S02]  /*0850*/  IMAD.X R17, RZ, RZ, R7, P1 ;  /* 0x000000ffff117224 */ /* 0x004fe400008e0607 */
[----:B------:R-:W-:-:S03]  /*0860*/  IMAD.MOV.U32 R6, RZ, RZ, R12 ;  /* 0x000000ffff067224 */ /* 0x000fc600078e000c */
[----:B------:R-:W-:-:S07]  /*0870*/  MOV R7, R17 ;  /* 0x0000001100077202 */ /* 0x000fce0000000f00 */
.L_x_5:
[----:B------:R-:W-:-:S13]  /*0880*/  ISETP.NE.OR P0, PT, R10, RZ, P0 ;  /* 0x000000ff0a00720c */ /* 0x000fda0000705670 */
[----:B------:R-:W-:Y:S05]  /*0890*/  @!P0 BRA `(.L_x_1) ;  /* 0x00000000004c8947 */ /* 0x000fea0003800000 */
.L_x_2:
[----:B------:R-:W3:Y:S02]  /*08a0*/  LDG.E R12, desc[UR6][R6.64+-0x8] ;  /* 0xfffff806060c7981 */ /* 0x000ee4000c1e1900 */
[----:B---34-:R-:W-:-:S05]  /*08b0*/  IMAD.IADD R13, R12, 0x1, R11 ;  /* 0x000000010c0d7824 */ /* 0x018fca00078e020b */
[----:B------:R0:W-:Y:S04]  /*08c0*/  STG.E desc[UR6][R2.64], R13 ;  /* 0x0000000d02007986 */ /* 0x0001e8000c101906 */
[----:B------:R-:W2:Y:S02]  /*08d0*/  LDG.E R12, desc[UR6][R6.64+-0x4] ;  /* 0xfffffc06060c7981 */ /* 0x000ea4000c1e1900 */
[----:B-12---:R-:W-:-:S05]  /*08e0*/  IADD3 R15, PT, PT, R13, R12, RZ ;  /* 0x0000000c0d0f7210 */ /* 0x006fca0007ffe0ff */
[----:B------:R1:W-:Y:S04]  /*08f0*/  STG.E desc[UR6][R2.64], R15 ;  /* 0x0000000f02007986 */ /* 0x0003e8000c101906 */
[----:B------:R-:W2:Y:S02]  /*0900*/  LDG.E R12, desc[UR6][R6.64] ;  /* 0x00000006060c7981 */ /* 0x000ea4000c1e1900 */
[----:B--2---:R-:W-:-:S05]  /*0910*/  IMAD.IADD R17, R15, 0x1, R12 ;  /* 0x000000010f117824 */ /* 0x004fca00078e020c */
[----:B------:R1:W-:Y:S04]  /*0920*/  STG.E desc[UR6][R2.64], R17 ;  /* 0x0000001102007986 */ /* 0x0003e8000c101906 */
[----:B------:R-:W2:Y:S01]  /*0930*/  LDG.E R12, desc[UR6][R6.64+0x4] ;  /* 0x00000406060c7981 */ /* 0x000ea2000c1e1900 */
[----:B------:R-:W-:-:S05]  /*0940*/  VIADD R10, R10, 0x4 ;  /* 0x000000040a0a7836 */ /* 0x000fca0000000000 */
[----:B------:R-:W-:Y:S02]  /*0950*/  ISETP.NE.AND P0, PT, R10, RZ, PT ;  /* 0x000000ff0a00720c */ /* 0x000fe40003f05270 */
[----:B--2---:R-:W-:Y:S02]  /*0960*/  IADD3 R11, PT, PT, R17, R12, RZ ;  /* 0x0000000c110b7210 */ /* 0x004fe40007ffe0ff */
[----:B------:R-:W-:-:S03]  /*0970*/  IADD3 R12, P1, PT, R6, 0x10, RZ ;  /* 0x00000010060c7810 */ /* 0x000fc60007f3e0ff */
[----:B------:R1:W-:Y:S01]  /*0980*/  STG.E desc[UR6][R2.64], R11 ;  /* 0x0000000b02007986 */ /* 0x0003e2000c101906 */
[----:B0-----:R-:W-:Y:S01]  /*0990*/  IADD3.X R13, PT, PT, RZ, R7, RZ, P1, !PT ;  /* 0x00000007ff0d7210 */ /* 0x001fe20000ffe4ff */
[----:B------:R-:W-:-:S03]  /*09a0*/  IMAD.MOV.U32 R6, RZ, RZ, R12 ;  /* 0x000000ffff067224 */ /* 0x000fc600078e000c */
[----:B------:R-:W-:Y:S01]  /*09b0*/  MOV R7, R13 ;  /* 0x0000000d00077202 */ /* 0x000fe20000000f00 */
[----:B------:R-:W-:Y:S06]  /*09c0*/  @P0 BRA `(.L_x_2) ;  /* 0xfffffffc00b40947 */ /* 0x000fec000383ffff */
.L_x_1:
[----:B------:R-:W-:-:S13]  /*09d0*/  ISETP.NE.AND P0, PT, R5, RZ, PT ;  /* 0x000000ff0500720c */ /* 0x000fda0003f05270 */
[----:B------:R-:W-:Y:S05]  /*09e0*/  @!P0 BRA `(.L_x_0) ;  /* 0x0000000000388947 */ /* 0x000fea0003800000 */
[----:B------:R-:W0:Y:S01]  /*09f0*/  LDC.64 R6, c[0x0][0x380] ;  /* 0x0000e000ff067b82 */ /* 0x000e220000000a00 */
[----:B------:R-:W-:Y:S01]  /*0a00*/  IMAD.IADD R9, R8, 0x1, R9 ;  /* 0x0000000108097824 */ /* 0x000fe200078e0209 */
[----:B------:R-:W-:-:S03]  /*0a10*/  IADD3 R5, PT, PT, -R5, RZ, RZ ;  /* 0x000000ff05057210 */ /* 0x000fc60007ffe1ff */
[----:B0-----:R-:W-:-:S04]  /*0a20*/  IMAD.WIDE.U32 R6, R9, 0x4, R6 ;  /* 0x0000000409067825 */ /* 0x001fc800078e0006 */
[----:B------:R-:W-:-:S07]  /*0a30*/  IMAD.MOV.U32 R8, RZ, RZ, R6 ;  /* 0x000000ffff087224 */ /* 0x000fce00078e0006 */
.L_x_6:
[----:B------:R-:W-:-:S06]  /*0a40*/  MOV R6, R8 ;  /* 0x0000000800067202 */ /* 0x000fcc0000000f00 */
[----:B0-----:R0:W1:Y:S01]  /*0a50*/  LDG.E R6, desc[UR6][R6.64] ;  /* 0x0000000606067981 */ /* 0x001062000c1e1900 */
[----:B------:R-:W-:Y:S02]  /*0a60*/  IADD3 R5, PT, PT, R5, 0x1, RZ ;  /* 0x0000000105057810 */ /* 0x000fe40007ffe0ff */
[----:B------:R-:W-:Y:S02]  /*0a70*/  IADD3 R8, P1, PT, R8, 0x4, RZ ;  /* 0x0000000408087810 */ /* 0x000fe40007f3e0ff */
[----:B------:R-:W-:-:S03]  /*0a80*/  ISETP.NE.AND P0, PT, R5, RZ, PT ;  /* 0x000000ff0500720c */ /* 0x000fc60003f05270 */
[----:B0-----:R-:W-:Y:S02]  /*0a90*/  IMAD.X R7, RZ, RZ, R7, P1 ;  /* 0x000000ffff077224 */ /* 0x001fe400008e0607 */
[----:B-1-34-:R-:W-:-:S05]  /*0aa0*/  IMAD.IADD R11, R6, 0x1, R11 ;  /* 0x00000001060b7824 */ /* 0x01afca00078e020b */
[----:B------:R0:W-:Y:S03]  /*0ab0*/  STG.E desc[UR6][R2.64], R11 ;  /* 0x0000000b02007986 */ /* 0x0001e6000c101906 */
[----:B------:R-:W-:Y:S05]  /*0ac0*/  @P0 BRA `(.L_x_6) ;  /* 0xfffffffc00dc0947 */ /* 0x000fea000383ffff */
.L_x_0:
[----:B------:R-:W-:Y:S01]  /*0ad0*/  BAR.SYNC.DEFER_BLOCKING 0x0 ;  /* 0x0000000000007b1d */ /* 0x000fe20000010000 */
[----:B------:R-:W-:-:S13]  /*0ae0*/  ISETP.GE.U32.AND P0, PT, R0, 0x2, PT ;  /* 0x000000020000780c */ /* 0x000fda0003f06070 */
[----:B------:R-:W-:Y:S05]  /*0af0*/  @!P0 EXIT ;  /* 0x000000000000894d */ /* 0x000fea0003800000 */
[----:B------:R-:W2:Y:S01]  /*0b00*/  LDC.64 R6, c[0x0][0x388] ;  /* 0x0000e200ff067b82 */ /* 0x000ea20000000a00 */
[----:B------:R-:W-:Y:S01]  /*0b10*/  SHF.L.U32 R8, R4, 0x1, RZ ;  /* 0x0000000104087819 */ /* 0x000fe200000006ff */
[----:B------:R-:W-:-:S06]  /*0b20*/  UMOV UR4, 0x1 ;  /* 0x0000000100047882 */ /* 0x000fcc0000000000 */
.L_x_9:
[----:B0-----:R-:W-:Y:S01]  /*0b30*/  IMAD R5, R8, UR4, RZ ;  /* 0x0000000408057c24 */ /* 0x001fe2000f8e02ff */
[----:B------:R-:W-:Y:S03]  /*0b40*/  BSSY.RECONVERGENT B0, `(.L_x_7) ;  /* 0x000000a000007945 */ /* 0x000fe60003800200 */
[----:B01-34-:R-:W-:-:S05]  /*0b50*/  VIADD R3, R5, UR4 ;  /* 0x0000000405037c36 */ /* 0x01bfca0008000000 */
[----:B------:R-:W-:-:S13]  /*0b60*/  ISETP.GE.U32.AND P0, PT, R3, R0, PT ;  /* 0x000000000300720c */ /* 0x000fda0003f06070 */
[----:B------:R-:W-:Y:S05]  /*0b70*/  @P0 BRA `(.L_x_8) ;  /* 0x0000000000180947 */ /* 0x000fea0003800000 */
[----:B--2---:R-:W-:-:S04]  /*0b80*/  IMAD.WIDE.U32 R2, R3, 0x4, R6 ;  /* 0x0000000403027825 */ /* 0x004fc800078e0006 */
[----:B------:R-:W-:Y:S02]  /*0b90*/  IMAD.WIDE.U32 R4, R5, 0x4, R6 ;  /* 0x0000000405047825 */ /* 0x000fe400078e0006 */
[----:B------:R-:W2:Y:S04]  /*0ba0*/  LDG.E R2, desc[UR6][R2.64] ;  /* 0x0000000602027981 */ /* 0x000ea8000c1e1900 */
[----:B------:R-:W2:Y:S02]  /*0bb0*/  LDG.E R9, desc[UR6][R4.64] ;  /* 0x0000000604097981 */ /* 0x000ea4000c1e1900 */
[----:B--2---:R-:W-:-:S05]  /*0bc0*/  IADD3 R9, PT, PT, R2, R9, RZ ;  /* 0x0000000902097210 */ /* 0x004fca0007ffe0ff */
[----:B------:R0:W-:Y:S02]  /*0bd0*/  STG.E desc[UR6][R4.64], R9 ;  /* 0x0000000904007986 */ /* 0x0001e4000c101906 */
.L_x_8:
[----:B------:R-:W-:Y:S05]  /*0be0*/  BSYNC.RECONVERGENT B0 ;  /* 0x0000000000007941 */ /* 0x000fea0003800200 */
.L_x_7:
[----:B------:R-:W-:Y:S01]  /*0bf0*/  USHF.L.U32 UR4, UR4, 0x1, URZ ;  /* 0x0000000104047899 */ /* 0x000fe200080006ff */
[----:B------:R-:W-:Y:S05]  /*0c00*/  BAR.SYNC.DEFER_BLOCKING 0x0 ;  /* 0x0000000000007b1d */ /* 0x000fea0000010000 */
[----:B------:R-:W-:-:S13]  /*0c10*/  ISETP.LE.U32.AND P0, PT, R0, UR4, PT ;  /* 0x0000000400007c0c */ /* 0x000fda000bf03070 */
[----:B------:R-:W-:Y:S05]  /*0c20*/  @!P0 BRA `(.L_x_9) ;  /* 0xfffffffc00c08947 */ /* 0x000fea000383ffff */
[----:B------:R-:W-:Y:S05]  /*0c30*/  EXIT ;  /* 0x000000000000794d */ /* 0x000fea0003800000 */
.L_x_10:
[----:B------:R-:W-:-:S00]  /*0c40*/  BRA `(.L_x_10) ;  /* 0xfffffffc00fc7947 */ /* 0x000fc0000383ffff */
[----:B------:R-:W-:-:S00]  /*0c50*/  NOP ;  /* 0x0000000000007918 */ /* 0x000fc00000000000 */
        /* <DEDUP_REMOVED lines=10> */
.L_x_11:


//--------------------- .nv.shared.reserved.0     --------------------------
	.section	.nv.shared.reserved.0,"aw",@nobits
	.weak		__nv_reservedSMEM_offset_0_alias
	.size		__nv_reservedSMEM_offset_0_alias, 0, 64
	.other		__nv_reservedSMEM_offset_0_alias,@"STO_CUDA_RESERVED_SHARED STV_DEFAULT"
__nv_reservedSMEM_offset_0_alias:
	.zero		0
	.zero		64


//--------------------- .nv.constant0._Z6reducePiS_i --------------------------
	.section	.nv.constant0._Z6reducePiS_i,"a",@progbits
	.sectionflags	@""
	.align	4
.nv.constant0._Z6reducePiS_i:
	.zero		916


//--------------------- SYMBOLS --------------------------

	.type		.nv.reservedSmem.offset0,@object
	.size		.nv.reservedSmem.offset0,0x4
